//
// Generated by NVIDIA NVVM Compiler
//
// Compiler Build ID: CL-36424714
// Cuda compilation tools, release 13.0, V13.0.88
// Based on NVVM 20.0.0
//

.version 9.0
.target sm_100
.address_size 64

	// .globl	_Z25incrementCounterNonAtomicPi

.visible .entry _Z25incrementCounterNonAtomicPi(
	.param .u64 .ptr .align 1 _Z25incrementCounterNonAtomicPi_param_0
)
{
	.reg .b32 	%r<3>;
	.reg .b64 	%rd<3>;

	ld.param.u64 	%rd1, [_Z25incrementCounterNonAtomicPi_param_0];
	cvta.to.global.u64 	%rd2, %rd1;
	ld.global.u32 	%r1, [%rd2];
	add.s32 	%r2, %r1, 1;
	st.global.u32 	[%rd2], %r2;
	ret;

}
	// .globl	_Z22incrementCounterAtomicPi
.visible .entry _Z22incrementCounterAtomicPi(
	.param .u64 .ptr .align 1 _Z22incrementCounterAtomicPi_param_0
)
{
	.reg .b32 	%r<2>;
	.reg .b64 	%rd<3>;

	ld.param.u64 	%rd1, [_Z22incrementCounterAtomicPi_param_0];
	cvta.to.global.u64 	%rd2, %rd1;
	atom.global.add.u32 	%r1, [%rd2], 1;
	ret;

}


// ===== COMPILED SASS (sm_100) =====

	.target	sm_100

	.elftype	@"ET_EXEC"


//--------------------- .note.nv.tkinfo           --------------------------
	.section	.note.nv.tkinfo,"",@"SHT_NOTE"
	.sectionflags	@"SHF_NOTE_NV_TKINFO"
	.tkinfo
        /*0018*/ 	.word	0x00000002
        /*0030*/ 	.string	""
        /*0030*/ 	.string	"ptxas"
        /*0030*/ 	.string	"Cuda compilation tools, release 13.0, V13.0.88"
        /*0030*/ 	.string	"Build cuda_13.0.r13.0/compiler.36424714_0"
        /*0030*/ 	.string	"-arch sm_100 -m 64 "



//--------------------- .note.nv.cuinfo           --------------------------
	.section	.note.nv.cuinfo,"",@"SHT_NOTE"
	.sectionflags	@"SHF_NOTE_NV_CUINFO"
        /*0018*/ 	.short	0x0002
        /*001a*/ 	.short	0x0064
        /*001c*/ 	.short	0x0082
	.zero		2


//--------------------- .nv.info                  --------------------------
	.section	.nv.info,"",@"SHT_CUDA_INFO"
	.align	4


	//----- nvinfo : EIATTR_REGCOUNT
	.align		4
        /*0000*/ 	.byte	0x04, 0x2f
        /*0002*/ 	.short	(.L_1 - .L_0)
	.align		4
.L_0:
        /*0004*/ 	.word	index@(_Z25incrementCounterNonAtomicPi)
        /*0008*/ 	.word	0x00000008


	//----- nvinfo : EIATTR_FRAME_SIZE
	.align		4
.L_1:
        /*000c*/ 	.byte	0x04, 0x11
        /*000e*/ 	.short	(.L_3 - .L_2)
	.align		4
.L_2:
        /*0010*/ 	.word	index@(_Z25incrementCounterNonAtomicPi)
        /*0014*/ 	.word	0x00000000


	//----- nvinfo : EIATTR_REGCOUNT
	.align		4
.L_3:
        /*0018*/ 	.byte	0x04, 0x2f
        /*001a*/ 	.short	(.L_5 - .L_4)
	.align		4
.L_4:
        /*001c*/ 	.word	index@(_Z22incrementCounterAtomicPi)
        /*0020*/ 	.word	0x00000008


	//----- nvinfo : EIATTR_FRAME_SIZE
	.align		4
.L_5:
        /*0024*/ 	.byte	0x04, 0x11
        /*0026*/ 	.short	(.L_7 - .L_6)
	.align		4
.L_6:
        /*0028*/ 	.word	index@(_Z22incrementCounterAtomicPi)
        /*002c*/ 	.word	0x00000000


	//----- nvinfo : EIATTR_MIN_STACK_SIZE
	.align		4
.L_7:
        /*0030*/ 	.byte	0x04, 0x12
        /*0032*/ 	.short	(.L_9 - .L_8)
	.align		4
.L_8:
        /*0034*/ 	.word	index@(_Z22incrementCounterAtomicPi)
        /*0038*/ 	.word	0x00000000


	//----- nvinfo : EIATTR_MIN_STACK_SIZE
	.align		4
.L_9:
        /*003c*/ 	.byte	0x04, 0x12
        /*003e*/ 	.short	(.L_11 - .L_10)
	.align		4
.L_10:
        /*0040*/ 	.word	index@(_Z25incrementCounterNonAtomicPi)
        /*0044*/ 	.word	0x00000000
.L_11:


//--------------------- .nv.compat                --------------------------
	.section	.nv.compat,"",@"SHT_CUDA_COMPAT_INFO"
	.align	4
        /*0000*/ 	.byte	0x02, 0x09, 0x00, 0x00, 0x02, 0x02, 0x01, 0x00, 0x02, 0x05, 0x05, 0x00, 0x03, 0x07, 0x01, 0x01
        /*0010*/ 	.byte	0x02, 0x03, 0x00, 0x00, 0x02, 0x06, 0x01, 0x00, 0x04, 0x0b, 0x08, 0x00, 0x09, 0x00, 0x00, 0x00
        /*0020*/ 	.byte	0x00, 0x00, 0x00, 0x00


//--------------------- .nv.info._Z22incrementCounterAtomicPi --------------------------
	.section	.nv.info._Z22incrementCounterAtomicPi,"",@"SHT_CUDA_INFO"
	.sectionflags	@""
	.align	4


	//----- nvinfo : EIATTR_CUDA_API_VERSION
	.align		4
        /*0000*/ 	.byte	0x04, 0x37
        /*0002*/ 	.short	(.L_13 - .L_12)
.L_12:
        /*0004*/ 	.word	0x00000082


	//----- nvinfo : EIATTR_KPARAM_INFO
	.align		4
.L_13:
        /*0008*/ 	.byte	0x04, 0x17
        /*000a*/ 	.short	(.L_15 - .L_14)
.L_14:
        /*000c*/ 	.word	0x00000000
        /*0010*/ 	.short	0x0000
        /*0012*/ 	.short	0x0000
        /*0014*/ 	.byte	0x00, 0xf5, 0x21, 0x00


	//----- nvinfo : EIATTR_SPARSE_MMA_MASK
	.align		4
.L_15:
        /*0018*/ 	.byte	0x03, 0x50
        /*001a*/ 	.short	0x0000


	//----- nvinfo : EIATTR_MAXREG_COUNT
	.align		4
        /*001c*/ 	.byte	0x03, 0x1b
        /*001e*/ 	.short	0x00ff


	//----- nvinfo : EIATTR_MERCURY_ISA_VERSION
	.align		4
        /*0020*/ 	.byte	0x03, 0x5f
        /*0022*/ 	.short	0x0101


	//----- nvinfo : EIATTR_INT_WARP_WIDE_INSTR_OFFSETS
	.align		4
        /*0024*/ 	.byte	0x04, 0x31
        /*0026*/ 	.short	(.L_17 - .L_16)


	//   ....[0]....
.L_16:
        /*0028*/ 	.word	0x00000030


	//----- nvinfo : EIATTR_VRC_CTA_INIT_COUNT
	.align		4
.L_17:
        /*002c*/ 	.byte	0x02, 0x4a
	.zero		1
	.zero		1


	//----- nvinfo : EIATTR_EXIT_INSTR_OFFSETS
	.align		4
        /*0030*/ 	.byte	0x04, 0x1c
        /*0032*/ 	.short	(.L_19 - .L_18)


	//   ....[0]....
.L_18:
        /*0034*/ 	.word	0x00000090


	//----- nvinfo : EIATTR_CBANK_PARAM_SIZE
	.align		4
.L_19:
        /*0038*/ 	.byte	0x03, 0x19
        /*003a*/ 	.short	0x0008


	//----- nvinfo : EIATTR_PARAM_CBANK
	.align		4
        /*003c*/ 	.byte	0x04, 0x0a
        /*003e*/ 	.short	(.L_21 - .L_20)
	.align		4
.L_20:
        /*0040*/ 	.word	index@(.nv.constant0._Z22incrementCounterAtomicPi)
        /*0044*/ 	.short	0x0380
        /*0046*/ 	.short	0x0008


	//----- nvinfo : EIATTR_SW_WAR
	.align		4
.L_21:
        /*0048*/ 	.byte	0x04, 0x36
        /*004a*/ 	.short	(.L_23 - .L_22)
.L_22:
        /*004c*/ 	.word	0x00000008
.L_23:


//--------------------- .nv.info._Z25incrementCounterNonAtomicPi --------------------------
	.section	.nv.info._Z25incrementCounterNonAtomicPi,"",@"SHT_CUDA_INFO"
	.sectionflags	@""
	.align	4


	//----- nvinfo : EIATTR_CUDA_API_VERSION
	.align		4
        /*0000*/ 	.byte	0x04, 0x37
        /*0002*/ 	.short	(.L_25 - .L_24)
.L_24:
        /*0004*/ 	.word	0x00000082


	//----- nvinfo : EIATTR_KPARAM_INFO
	.align		4
.L_25:
        /*0008*/ 	.byte	0x04, 0x17
        /*000a*/ 	.short	(.L_27 - .L_26)
.L_26:
        /*000c*/ 	.word	0x00000000
        /*0010*/ 	.short	0x0000
        /*0012*/ 	.short	0x0000
        /*0014*/ 	.byte	0x00, 0xf5, 0x21, 0x00


	//----- nvinfo : EIATTR_SPARSE_MMA_MASK
	.align		4
.L_27:
        /*0018*/ 	.byte	0x03, 0x50
        /*001a*/ 	.short	0x0000


	//----- nvinfo : EIATTR_MAXREG_COUNT
	.align		4
        /*001c*/ 	.byte	0x03, 0x1b
        /*001e*/ 	.short	0x00ff


	//----- nvinfo : EIATTR_MERCURY_ISA_VERSION
	.align		4
        /*0020*/ 	.byte	0x03, 0x5f
        /*0022*/ 	.short	0x0101


	//----- nvinfo : EIATTR_VRC_CTA_INIT_COUNT
	.align		4
        /*0024*/ 	.byte	0x02, 0x4a
	.zero		1
	.zero		1


	//----- nvinfo : EIATTR_EXIT_INSTR_OFFSETS
	.align		4
        /*0028*/ 	.byte	0x04, 0x1c
        /*002a*/ 	.short	(.L_29 - .L_28)


	//   ....[0]....
.L_28:
        /*002c*/ 	.word	0x00000060


	//----- nvinfo : EIATTR_CBANK_PARAM_SIZE
	.align		4
.L_29:
        /*0030*/ 	.byte	0x03, 0x19
        /*0032*/ 	.short	0x0008


	//----- nvinfo : EIATTR_PARAM_CBANK
	.align		4
        /*0034*/ 	.byte	0x04, 0x0a
        /*0036*/ 	.short	(.L_31 - .L_30)
	.align		4
.L_30:
        /*0038*/ 	.word	index@(.nv.constant0._Z25incrementCounterNonAtomicPi)
        /*003c*/ 	.short	0x0380
        /*003e*/ 	.short	0x0008


	//----- nvinfo : EIATTR_SW_WAR
	.align		4
.L_31:
        /*0040*/ 	.byte	0x04, 0x36
        /*0042*/ 	.short	(.L_33 - .L_32)
.L_32:
        /*0044*/ 	.word	0x00000008
.L_33:


//--------------------- .nv.callgraph             --------------------------
	.section	.nv.callgraph,"",@"SHT_CUDA_CALLGRAPH"
	.align	4
	.sectionentsize	8
	.align		4
        /*0000*/ 	.word	0x00000000
	.align		4
        /*0004*/ 	.word	0xffffffff
	.align		4
        /*0008*/ 	.word	0x00000000
	.align		4
        /*000c*/ 	.word	0xfffffffe
	.align		4
        /*0010*/ 	.word	0x00000000
	.align		4
        /*0014*/ 	.word	0xfffffffd
	.align		4
        /*0018*/ 	.word	0x00000000
	.align		4
        /*001c*/ 	.word	0xfffffffc


//--------------------- .text._Z22incrementCounterAtomicPi --------------------------
	.section	.text._Z22incrementCounterAtomicPi,"ax",@progbits
	.align	128
        .global         _Z22incrementCounterAtomicPi
        .type           _Z22incrementCounterAtomicPi,@function
        .size           _Z22incrementCounterAtomicPi,(.L_x_2 - _Z22incrementCounterAtomicPi)
        .other          _Z22incrementCounterAtomicPi,@"STO_CUDA_ENTRY STV_DEFAULT"
_Z22incrementCounterAtomicPi:
.text._Z22incrementCounterAtomicPi:
[----:B------:R-:W-:Y:S01]  /*0000*/  LDC R1, c[0x0][0x37c] ;  /* 0x0000df00ff017b82 */ /* 0x000fe20000000800 */
[----:B------:R-:W0:Y:S07]  /*0010*/  S2R R0, SR_LANEID ;  /* 0x0000000000007919 */ /* 0x000e2e0000000000 */
[----:B------:R-:W1:Y:S01]  /*0020*/  LDC.64 R2, c[0x0][0x380] ;  /* 0x0000e000ff027b82 */ /* 0x000e620000000a00 */
[----:B------:R-:W-:Y:S01]  /*0030*/  VOTEU.ANY UR6, UPT, PT ;  /* 0x0000000000067886 */ /* 0x000fe200038e0100 */
[----:B------:R-:W1:Y:S01]  /*0040*/  LDCU.64 UR4, c[0x0][0x358] ;  /* 0x00006b00ff0477ac */ /* 0x000e620008000a00 */
[----:B------:R-:W1:Y:S01]  /*0050*/  POPC R5, UR6 ;  /* 0x0000000600057d09 */ /* 0x000e620008000000 */
[----:B------:R-:W-:-:S06]  /*0060*/  UFLO.U32 UR7, UR6 ;  /* 0x00000006000772bd */ /* 0x000fcc00080e0000 */
[----:B0-----:R-:W-:-:S13]  /*0070*/  ISETP.EQ.U32.AND P0, PT, R0, UR7, PT ;  /* 0x0000000700007c0c */ /* 0x001fda000bf02070 */
[----:B-1----:R-:W-:Y:S01]  /*0080*/  @P0 REDG.E.ADD.STRONG.GPU desc[UR4][R2.64], R5 ;  /* 0x000000050200098e */ /* 0x002fe2000c12e104 */
[----:B------:R-:W-:Y:S05]  /*0090*/  EXIT ;  /* 0x000000000000794d */ /* 0x000fea0003800000 */
.L_x_0:
[----:B------:R-:W-:-:S00]  /*00a0*/  BRA `(.L_x_0) ;  /* 0xfffffffc00fc7947 */ /* 0x000fc0000383ffff */
[----:B------:R-:W-:-:S00]  /*00b0*/  NOP ;  /* 0x0000000000007918 */ /* 0x000fc00000000000 */
        /* <DEDUP_REMOVED lines=12> */
.L_x_2:


//--------------------- .text._Z25incrementCounterNonAtomicPi --------------------------
	.section	.text._Z25incrementCounterNonAtomicPi,"ax",@progbits
	.align	128
        .global         _Z25incrementCounterNonAtomicPi
        .type           _Z25incrementCounterNonAtomicPi,@function
        .size           _Z25incrementCounterNonAtomicPi,(.L_x_3 - _Z25incrementCounterNonAtomicPi)
        .other          _Z25incrementCounterNonAtomicPi,@"STO_CUDA_ENTRY STV_DEFAULT"
_Z25incrementCounterNonAtomicPi:
.text._Z25incrementCounterNonAtomicPi:
[----:B------:R-:W-:Y:S08]  /*0000*/  LDC R1, c[0x0][0x37c] ;  /* 0x0000df00ff017b82 */ /* 0x000ff00000000800 */
[----:B------:R-:W0:Y:S01]  /*0010*/  LDC.64 R2, c[0x0][0x380] ;  /* 0x0000e000ff027b82 */ /* 0x000e220000000a00 */
[----:B------:R-:W0:Y:S02]  /*0020*/  LDCU.64 UR4, c[0x0][0x358] ;  /* 0x00006b00ff0477ac */ /* 0x000e240008000a00 */
[----:B0-----:R-:W2:Y:S02]  /*0030*/  LDG.E R0, desc[UR4][R2.64] ;  /* 0x0000000402007981 */ /* 0x001ea4000c1e1900 */
[----:B--2---:R-:W-:-:S05]  /*0040*/  IADD3 R5, PT, PT, R0, 0x1, RZ ;  /* 0x0000000100057810 */ /* 0x004fca0007ffe0ff */
[----:B------:R-:W-:Y:S01]  /*0050*/  STG.E desc[UR4][R2.64], R5 ;  /* 0x0000000502007986 */ /* 0x000fe2000c101904 */
[----:B------:R-:W-:Y:S05]  /*0060*/  EXIT ;  /* 0x000000000000794d */ /* 0x000fea0003800000 */
.L_x_1:
        /* <DEDUP_REMOVED lines=9> */
.L_x_3:


//--------------------- .nv.shared.reserved.0     --------------------------
	.section	.nv.shared.reserved.0,"aw",@nobits
	.weak		__nv_reservedSMEM_offset_0_alias
	.size		__nv_reservedSMEM_offset_0_alias, 0, 64
	.other		__nv_reservedSMEM_offset_0_alias,@"STO_CUDA_RESERVED_SHARED STV_DEFAULT"
__nv_reservedSMEM_offset_0_alias:
	.zero		0
	.zero		64


//--------------------- .nv.constant0._Z22incrementCounterAtomicPi --------------------------
	.section	.nv.constant0._Z22incrementCounterAtomicPi,"a",@progbits
	.sectionflags	@""
	.align	4
.nv.constant0._Z22incrementCounterAtomicPi:
	.zero		904


//--------------------- .nv.constant0._Z25incrementCounterNonAtomicPi --------------------------
	.section	.nv.constant0._Z25incrementCounterNonAtomicPi,"a",@progbits
	.sectionflags	@""
	.align	4
.nv.constant0._Z25incrementCounterNonAtomicPi:
	.zero		904


//--------------------- SYMBOLS --------------------------

	.type		.nv.reservedSmem.offset0,@object
	.size		.nv.reservedSmem.offset0,0x4
